	.headerflags	@"EF_CUDA_TEXMODE_UNIFIED EF_CUDA_64BIT_ADDRESS EF_CUDA_ACCELERATORS EF_CUDA_SM90 EF_CUDA_VIRTUAL_SM(EF_CUDA_SM90)"
	.elftype	@"ET_EXEC"


//--------------------- .nv.info                  --------------------------
	.section	.nv.info,"",@"SHT_CUDA_INFO"
	.align	4


	//----- nvinfo : EIATTR_REGCOUNT
	.align		4
        /*0000*/ 	.byte	0x04, 0x2f
        /*0002*/ 	.short	(.L_3 - .L_2)
	.align		4
.L_2:
        /*0004*/ 	.word	index@(triton_poi_fused__native_batch_norm_legit_no_training_relu_12)
        /*0008*/ 	.word	0x00000012


	//----- nvinfo : EIATTR_MIN_STACK_SIZE
	.align		4
.L_3:
        /*000c*/ 	.byte	0x04, 0x12
        /*000e*/ 	.short	(.L_5 - .L_4)
	.align		4
.L_4:
        /*0010*/ 	.word	index@(triton_poi_fused__native_batch_norm_legit_no_training_relu_12)
        /*0014*/ 	.word	0x00000000


	//----- nvinfo : EIATTR_FRAME_SIZE
	.align		4
.L_5:
        /*0018*/ 	.byte	0x04, 0x11
        /*001a*/ 	.short	(.L_7 - .L_6)
	.align		4
.L_6:
        /*001c*/ 	.word	index@(triton_poi_fused__native_batch_norm_legit_no_training_relu_12)
        /*0020*/ 	.word	0x00000000


	//----- nvinfo : EIATTR_MIN_STACK_SIZE
	.align		4
.L_7:
        /*0024*/ 	.byte	0x04, 0x12
        /*0026*/ 	.short	(.L_9 - .L_8)
	.align		4
.L_8:
        /*0028*/ 	.word	index@(triton_poi_fused__native_batch_norm_legit_no_training_relu_12)
        /*002c*/ 	.word	0x00000000
.L_9:


//--------------------- .nv.info.triton_poi_fused__native_batch_norm_legit_no_training_relu_12 --------------------------
	.section	.nv.info.triton_poi_fused__native_batch_norm_legit_no_training_relu_12,"",@"SHT_CUDA_INFO"
	.sectionflags	@""
	.align	4


	//----- nvinfo : EIATTR_CUDA_API_VERSION
	.align		4
        /*0000*/ 	.byte	0x04, 0x37
        /*0002*/ 	.short	(.L_11 - .L_10)
.L_10:
        /*0004*/ 	.word	0x0000007c


	//----- nvinfo : EIATTR_KPARAM_INFO
	.align		4
.L_11:
        /*0008*/ 	.byte	0x04, 0x17
        /*000a*/ 	.short	(.L_13 - .L_12)
.L_12:
        /*000c*/ 	.word	0x00000000
        /*0010*/ 	.short	0x0006
        /*0012*/ 	.short	0x0030
        /*0014*/ 	.byte	0x00, 0xf0, 0x11, 0x00


	//----- nvinfo : EIATTR_KPARAM_INFO
	.align		4
.L_13:
        /*0018*/ 	.byte	0x04, 0x17
        /*001a*/ 	.short	(.L_15 - .L_14)
.L_14:
        /*001c*/ 	.word	0x00000000
        /*0020*/ 	.short	0x0005
        /*0022*/ 	.short	0x0028
        /*0024*/ 	.byte	0x00, 0xf4, 0x21, 0x00


	//----- nvinfo : EIATTR_KPARAM_INFO
	.align		4
.L_15:
        /*0028*/ 	.byte	0x04, 0x17
        /*002a*/ 	.short	(.L_17 - .L_16)
.L_16:
        /*002c*/ 	.word	0x00000000
        /*0030*/ 	.short	0x0004
        /*0032*/ 	.short	0x0020
        /*0034*/ 	.byte	0x00, 0xf4, 0x21, 0x00


	//----- nvinfo : EIATTR_KPARAM_INFO
	.align		4
.L_17:
        /*0038*/ 	.byte	0x04, 0x17
        /*003a*/ 	.short	(.L_19 - .L_18)
.L_18:
        /*003c*/ 	.word	0x00000000
        /*0040*/ 	.short	0x0003
        /*0042*/ 	.short	0x0018
        /*0044*/ 	.byte	0x00, 0xf4, 0x21, 0x00


	//----- nvinfo : EIATTR_KPARAM_INFO
	.align		4
.L_19:
        /*0048*/ 	.byte	0x04, 0x17
        /*004a*/ 	.short	(.L_21 - .L_20)
.L_20:
        /*004c*/ 	.word	0x00000000
        /*0050*/ 	.short	0x0002
        /*0052*/ 	.short	0x0010
        /*0054*/ 	.byte	0x00, 0xf4, 0x21, 0x00


	//----- nvinfo : EIATTR_KPARAM_INFO
	.align		4
.L_21:
        /*0058*/ 	.byte	0x04, 0x17
        /*005a*/ 	.short	(.L_23 - .L_22)
.L_22:
        /*005c*/ 	.word	0x00000000
        /*0060*/ 	.short	0x0001
        /*0062*/ 	.short	0x0008
        /*0064*/ 	.byte	0x00, 0xf4, 0x21, 0x00


	//----- nvinfo : EIATTR_KPARAM_INFO
	.align		4
.L_23:
        /*0068*/ 	.byte	0x04, 0x17
        /*006a*/ 	.short	(.L_25 - .L_24)
.L_24:
        /*006c*/ 	.word	0x00000000
        /*0070*/ 	.short	0x0000
        /*0072*/ 	.short	0x0000
        /*0074*/ 	.byte	0x00, 0xf4, 0x21, 0x00


	//----- nvinfo : EIATTR_SPARSE_MMA_MASK
	.align		4
.L_25:
        /*0078*/ 	.byte	0x03, 0x50
        /*007a*/ 	.short	0x0000


	//----- nvinfo : EIATTR_MAXREG_COUNT
	.align		4
        /*007c*/ 	.byte	0x03, 0x1b
        /*007e*/ 	.short	0x00ff


	//----- nvinfo : EIATTR_EXIT_INSTR_OFFSETS
	.align		4
        /*0080*/ 	.byte	0x04, 0x1c
        /*0082*/ 	.short	(.L_27 - .L_26)


	//   ....[0]....
.L_26:
        /*0084*/ 	.word	0x000003d0


	//----- nvinfo : EIATTR_REQNTID
	.align		4
.L_27:
        /*0088*/ 	.byte	0x04, 0x10
        /*008a*/ 	.short	(.L_29 - .L_28)
.L_28:
        /*008c*/ 	.word	0x00000080
        /*0090*/ 	.word	0x00000001
        /*0094*/ 	.word	0x00000001


	//----- nvinfo : EIATTR_CBANK_PARAM_SIZE
	.align		4
.L_29:
        /*0098*/ 	.byte	0x03, 0x19
        /*009a*/ 	.short	0x0034


	//----- nvinfo : EIATTR_PARAM_CBANK
	.align		4
        /*009c*/ 	.byte	0x04, 0x0a
        /*009e*/ 	.short	(.L_31 - .L_30)
	.align		4
.L_30:
        /*00a0*/ 	.word	index@(.nv.constant0.triton_poi_fused__native_batch_norm_legit_no_training_relu_12)
        /*00a4*/ 	.short	0x0210
        /*00a6*/ 	.short	0x0034


	//----- nvinfo : EIATTR_SW_WAR
	.align		4
.L_31:
        /*00a8*/ 	.byte	0x04, 0x36
        /*00aa*/ 	.short	(.L_33 - .L_32)
.L_32:
        /*00ac*/ 	.word	0x00000008
.L_33:


//--------------------- .nv.callgraph             --------------------------
	.section	.nv.callgraph,"",@"SHT_CUDA_CALLGRAPH"
	.align	4
	.sectionentsize	8
	.align		4
        /*0000*/ 	.word	0x00000000
	.align		4
        /*0004*/ 	.word	0xffffffff
	.align		4
        /*0008*/ 	.word	0x00000000
	.align		4
        /*000c*/ 	.word	0xfffffffe
	.align		4
        /*0010*/ 	.word	0x00000000
	.align		4
        /*0014*/ 	.word	0xfffffffd
	.align		4
        /*0018*/ 	.word	0x00000000
	.align		4
        /*001c*/ 	.word	0xfffffffc


//--------------------- .nv.constant4             --------------------------
	.section	.nv.constant4,"a",@progbits
	.align	8
	.align		8
.nv.constant4:
        /*0000*/ 	.dword	_$_str
	.align		8
        /*0008*/ 	.dword	_$_str_$_2


//--------------------- .text.triton_poi_fused__native_batch_norm_legit_no_training_relu_12 --------------------------
	.section	.text.triton_poi_fused__native_batch_norm_legit_no_training_relu_12,"ax",@progbits
	.align	128
        .global         triton_poi_fused__native_batch_norm_legit_no_training_relu_12
        .type           triton_poi_fused__native_batch_norm_legit_no_training_relu_12,@function
        .size           triton_poi_fused__native_batch_norm_legit_no_training_relu_12,(.L_x_1 - triton_poi_fused__native_batch_norm_legit_no_training_relu_12)
        .other          triton_poi_fused__native_batch_norm_legit_no_training_relu_12,@"STO_CUDA_ENTRY STV_DEFAULT"
triton_poi_fused__native_batch_norm_legit_no_training_relu_12:
.text.triton_poi_fused__native_batch_norm_legit_no_training_relu_12:
[----:B------:R-:W-:Y:S01]  /*0000*/  LDC R1, c[0x0][0x28] ;  /* 0x00000a00ff017b82 */ /* 0x000fe20000000800 */
[----:B------:R-:W1:Y:S07]  /*0010*/  S2R R0, SR_TID.X ;  /* 0x0000000000007919 */ /* 0x000e6e0000002100 */
[----:B------:R-:W2:Y:S01]  /*0020*/  LDC.64 R2, c[0x0][0x220] ;  /* 0x00008800ff027b82 */ /* 0x000ea20000000a00 */
[----:B------:R-:W-:Y:S01]  /*0030*/  ULDC.64 UR4, c[0x0][0x208] ;  /* 0x0000820000047ab9 */ /* 0x000fe20000000a00 */
[----:B------:R-:W3:Y:S06]  /*0040*/  S2R R7, SR_CTAID.X ;  /* 0x0000000000077919 */ /* 0x000eec0000002500 */
[----:B------:R-:W4:Y:S08]  /*0050*/  LDC.64 R8, c[0x0][0x228] ;  /* 0x00008a00ff087b82 */ /* 0x000f300000000a00 */
[----:B------:R-:W5:Y:S01]  /*0060*/  LDC.64 R10, c[0x0][0x230] ;  /* 0x00008c00ff0a7b82 */ /* 0x000f620000000a00 */
[----:B-1----:R-:W-:-:S02]  /*0070*/  SHF.L.U32 R0, R0, 0x1, RZ ;  /* 0x0000000100007819 */ /* 0x002fc400000006ff */
[----:B---3--:R-:W-:Y:S02]  /*0080*/  SHF.R.S32.HI R5, RZ, 0x17, R7 ;  /* 0x00000017ff057819 */ /* 0x008fe40000011407 */
[----:B------:R-:W-:Y:S02]  /*0090*/  LOP3.LUT R0, R0, 0xfe, RZ, 0xc0, !PT ;  /* 0x000000fe00007812 */ /* 0x000fe400078ec0ff */
[----:B------:R-:W-:Y:S02]  /*00a0*/  SGXT R5, R5, 0x1 ;  /* 0x000000010505781a */ /* 0x000fe40000000200 */
[----:B------:R-:W-:Y:S02]  /*00b0*/  LEA R0, R7, R0, 0x8 ;  /* 0x0000000007007211 */ /* 0x000fe400078e40ff */
[----:B------:R-:W1:Y:S02]  /*00c0*/  LDC.64 R6, c[0x0][0x218] ;  /* 0x00008600ff067b82 */ /* 0x000e640000000a00 */
[----:B------:R-:W-:-:S04]  /*00d0*/  LEA.HI R5, R5, R0, RZ, 0x6 ;  /* 0x0000000005057211 */ /* 0x000fc800078f30ff */
[----:B------:R-:W-:-:S04]  /*00e0*/  LOP3.LUT R5, R5, 0xffffffc0, RZ, 0xc0, !PT ;  /* 0xffffffc005057812 */ /* 0x000fc800078ec0ff */
[----:B------:R-:W-:Y:S02]  /*00f0*/  IADD3 R13, R0, -R5, RZ ;  /* 0x80000005000d7210 */ /* 0x000fe40007ffe0ff */
[----:B------:R-:W3:Y:S03]  /*0100*/  LDC.64 R4, c[0x0][0x210] ;  /* 0x00008400ff047b82 */ /* 0x000ee60000000a00 */
[----:B--2---:R-:W-:-:S06]  /*0110*/  IMAD.WIDE R2, R13, 0x4, R2 ;  /* 0x000000040d027825 */ /* 0x004fcc00078e0202 */
[----:B------:R-:W2:Y:S01]  /*0120*/  LDG.E.EL.64 R2, desc[UR4][R2.64] ;  /* 0x0000000402027981 */ /* 0x000ea2000c2e1b00 */
[----:B-1----:R-:W-:-:S04]  /*0130*/  IMAD.WIDE R6, R13, 0x4, R6 ;  /* 0x000000040d067825 */ /* 0x002fc800078e0206 */
[C---:B----4-:R-:W-:Y:S02]  /*0140*/  IMAD.WIDE R8, R13.reuse, 0x4, R8 ;  /* 0x000000040d087825 */ /* 0x050fe400078e0208 */
[----:B------:R-:W4:Y:S02]  /*0150*/  LDG.E.EL.64 R6, desc[UR4][R6.64] ;  /* 0x0000000406067981 */ /* 0x000f24000c2e1b00 */
[----:B-----5:R-:W-:Y:S02]  /*0160*/  IMAD.WIDE R10, R13, 0x4, R10 ;  /* 0x000000040d0a7825 */ /* 0x020fe400078e020a */
[----:B------:R-:W5:Y:S02]  /*0170*/  LDG.E.EL.64 R8, desc[UR4][R8.64] ;  /* 0x0000000408087981 */ /* 0x000f64000c2e1b00 */
[----:B---3--:R-:W-:Y:S02]  /*0180*/  IMAD.WIDE R4, R0, 0x4, R4 ;  /* 0x0000000400047825 */ /* 0x008fe400078e0204 */
[----:B------:R-:W5:Y:S04]  /*0190*/  LDG.E.EL.64 R10, desc[UR4][R10.64] ;  /* 0x000000040a0a7981 */ /* 0x000f68000c2e1b00 */
[----:B------:R-:W4:Y:S01]  /*01a0*/  LDG.E.64 R4, desc[UR4][R4.64] ;  /* 0x0000000404047981 */ /* 0x000f22000c1e1b00 */
[----:B------:R-:W-:Y:S01]  /*01b0*/  HFMA2.MMA R14, -RZ, RZ, 1.625, 0 ;  /* 0x3e800000ff0e7435 */ /* 0x000fe200000001ff */
[----:B--2---:R-:W-:Y:S01]  /*01c0*/  FADD R2, R2, 9.9999997473787516356e-06 ;  /* 0x3727c5ac02027421 */ /* 0x004fe20000000000 */
[----:B------:R-:W-:-:S03]  /*01d0*/  FADD R3, R3, 9.9999997473787516356e-06 ;  /* 0x3727c5ac03037421 */ /* 0x000fc60000000000 */
[----:B------:R-:W1:Y:S08]  /*01e0*/  MUFU.SQRT R12, R2 ;  /* 0x00000002000c7308 */ /* 0x000e700000002000 */
[----:B------:R2:W3:Y:S01]  /*01f0*/  MUFU.SQRT R13, R3 ;  /* 0x00000003000d7308 */ /* 0x0004e20000002000 */
[C---:B-1----:R-:W-:Y:S02]  /*0200*/  FSETP.GT.AND P0, PT, R12.reuse, 8.50705917302346158658e+37, PT ;  /* 0x7e8000000c00780b */ /* 0x042fe40003f04000 */
[----:B------:R-:W-:Y:S01]  /*0210*/  FSETP.GEU.AND P2, PT, R12, 1.175494350822287508e-38, PT ;  /* 0x008000000c00780b */ /* 0x000fe20003f4e000 */
[----:B--2---:R-:W1:Y:S01]  /*0220*/  LDC.64 R2, c[0x0][0x238] ;  /* 0x00008e00ff027b82 */ /* 0x004e620000000a00 */
[----:B---3--:R-:W-:-:S02]  /*0230*/  FSETP.GT.AND P1, PT, R13, 8.50705917302346158658e+37, PT ;  /* 0x7e8000000d00780b */ /* 0x008fc40003f24000 */
[----:B------:R-:W-:-:S07]  /*0240*/  FSETP.GEU.AND P3, PT, R13, 1.175494350822287508e-38, PT ;  /* 0x008000000d00780b */ /* 0x000fce0003f6e000 */
[----:B------:R-:W-:-:S04]  /*0250*/  @P0 FMUL R12, R12, 0.25 ;  /* 0x3e8000000c0c0820 */ /* 0x000fc80000400000 */
[----:B------:R-:W-:Y:S01]  /*0260*/  @!P2 FMUL R12, R12, 16777216 ;  /* 0x4b8000000c0ca820 */ /* 0x000fe20000400000 */
[----:B------:R-:W-:-:S04]  /*0270*/  @P1 FMUL R13, R13, 0.25 ;  /* 0x3e8000000d0d1820 */ /* 0x000fc80000400000 */
[----:B------:R-:W-:Y:S01]  /*0280*/  @!P3 FMUL R13, R13, 16777216 ;  /* 0x4b8000000d0db820 */ /* 0x000fe20000400000 */
[----:B------:R-:W2:Y:S01]  /*0290*/  MUFU.RCP R12, R12 ;  /* 0x0000000c000c7308 */ /* 0x000ea20000001000 */
[----:B------:R-:W-:-:S07]  /*02a0*/  FSEL R15, R14, 1, P0 ;  /* 0x3f8000000e0f7808 */ /* 0x000fce0000000000 */
[----:B------:R-:W3:Y:S01]  /*02b0*/  MUFU.RCP R13, R13 ;  /* 0x0000000d000d7308 */ /* 0x000ee20000001000 */
[----:B------:R-:W-:Y:S01]  /*02c0*/  FSEL R14, R14, 1, P1 ;  /* 0x3f8000000e0e7808 */ /* 0x000fe20000800000 */
[----:B------:R-:W-:-:S04]  /*02d0*/  @!P2 FMUL R15, R15, 16777216 ;  /* 0x4b8000000f0fa820 */ /* 0x000fc80000400000 */
[----:B------:R-:W-:Y:S01]  /*02e0*/  @!P3 FMUL R14, R14, 16777216 ;  /* 0x4b8000000e0eb820 */ /* 0x000fe20000400000 */
[----:B----4-:R-:W-:Y:S01]  /*02f0*/  FADD R5, R5, -R7 ;  /* 0x8000000705057221 */ /* 0x010fe20000000000 */
[----:B------:R-:W-:Y:S01]  /*0300*/  FADD R4, R4, -R6 ;  /* 0x8000000604047221 */ /* 0x000fe20000000000 */
[----:B--2---:R-:W-:Y:S01]  /*0310*/  FMUL R15, R12, R15 ;  /* 0x0000000f0c0f7220 */ /* 0x004fe20000400000 */
[----:B---3--:R-:W-:-:S03]  /*0320*/  FMUL R14, R13, R14 ;  /* 0x0000000e0d0e7220 */ /* 0x008fc60000400000 */
[----:B------:R-:W-:Y:S01]  /*0330*/  FMUL R15, R4, R15 ;  /* 0x0000000f040f7220 */ /* 0x000fe20000400000 */
[----:B------:R-:W-:-:S03]  /*0340*/  FMUL R14, R5, R14 ;  /* 0x0000000e050e7220 */ /* 0x000fc60000400000 */
[----:B-----5:R-:W-:Y:S01]  /*0350*/  FFMA R8, R8, R15, R10 ;  /* 0x0000000f08087223 */ /* 0x020fe2000000000a */
[----:B------:R-:W-:-:S04]  /*0360*/  FFMA R9, R9, R14, R11 ;  /* 0x0000000e09097223 */ /* 0x000fc8000000000b */
[----:B------:R-:W-:Y:S02]  /*0370*/  FSETP.GEU.AND P0, PT, R8, RZ, PT ;  /* 0x000000ff0800720b */ /* 0x000fe40003f0e000 */
[C---:B------:R-:W-:Y:S01]  /*0380*/  FSETP.GEU.AND P1, PT, R9.reuse, RZ, PT ;  /* 0x000000ff0900720b */ /* 0x040fe20003f2e000 */
[----:B-1----:R-:W-:Y:S01]  /*0390*/  IMAD.WIDE R2, R0, 0x4, R2 ;  /* 0x0000000400027825 */ /* 0x002fe200078e0202 */
[----:B------:R-:W-:Y:S02]  /*03a0*/  FSEL R8, R8, RZ, P0 ;  /* 0x000000ff08087208 */ /* 0x000fe40000000000 */
[----:B------:R-:W-:-:S05]  /*03b0*/  FSEL R9, R9, RZ, P1 ;  /* 0x000000ff09097208 */ /* 0x000fca0000800000 */
[----:B------:R-:W-:Y:S01]  /*03c0*/  STG.E.64 desc[UR4][R2.64], R8 ;  /* 0x0000000802007986 */ /* 0x000fe2000c101b04 */
[----:B------:R-:W-:Y:S05]  /*03d0*/  EXIT ;  /* 0x000000000000794d */ /* 0x000fea0003800000 */
.L_x_0:
[----:B------:R-:W-:-:S00]  /*03e0*/  BRA `(.L_x_0) ;  /* 0xfffffffc00fc7947 */ /* 0x000fc0000383ffff */
[----:B------:R-:W-:-:S00]  /*03f0*/  NOP ;  /* 0x0000000000007918 */ /* 0x000fc00000000000 */
        /* <DEDUP_REMOVED lines=8> */
.L_x_1:


//--------------------- .nv.global.init           --------------------------
	.section	.nv.global.init,"aw",@progbits
.nv.global.init:
	.type		_$_str,@object
	.size		_$_str,(_$_str_$_2 - _$_str)
_$_str:
        /*0000*/ 	.byte	0x5f, 0x5f, 0x43, 0x55, 0x44, 0x41, 0x5f, 0x46, 0x54, 0x5a, 0x00
	.type		_$_str_$_2,@object
	.size		_$_str_$_2,(.L_1 - _$_str_$_2)
_$_str_$_2:
        /*000b*/ 	.byte	0x5f, 0x5f, 0x43, 0x55, 0x44, 0x41, 0x5f, 0x50, 0x52, 0x45, 0x43, 0x5f, 0x53, 0x51, 0x52, 0x54
        /*001b*/ 	.byte	0x00
.L_1:


//--------------------- .nv.constant0.triton_poi_fused__native_batch_norm_legit_no_training_relu_12 --------------------------
	.section	.nv.constant0.triton_poi_fused__native_batch_norm_legit_no_training_relu_12,"a",@progbits
	.sectionflags	@""
	.align	4
.nv.constant0.triton_poi_fused__native_batch_norm_legit_no_training_relu_12:
	.zero		580
